//
// Generated by NVIDIA NVVM Compiler
//
// Compiler Build ID: CL-36424714
// Cuda compilation tools, release 13.0, V13.0.88
// Based on NVVM 20.0.0
//

.version 9.0
.target sm_100
.address_size 64

	// .globl	_Z7reversePfS_

.visible .entry _Z7reversePfS_(
	.param .u64 .ptr .align 1 _Z7reversePfS__param_0,
	.param .u64 .ptr .align 1 _Z7reversePfS__param_1
)
{
	.reg .b32 	%r<5>;
	.reg .b32 	%f<2>;
	.reg .b64 	%rd<8>;

	ld.param.u64 	%rd1, [_Z7reversePfS__param_0];
	ld.param.u64 	%rd2, [_Z7reversePfS__param_1];
	cvta.to.global.u64 	%rd3, %rd2;
	cvta.to.global.u64 	%rd4, %rd1;
	mov.u32 	%r1, %ctaid.x;
	mov.u32 	%r2, %ntid.x;
	mov.u32 	%r3, %tid.x;
	mad.lo.s32 	%r4, %r1, %r2, %r3;
	mul.wide.s32 	%rd5, %r4, 4;
	sub.s64 	%rd6, %rd4, %rd5;
	ld.global.f32 	%f1, [%rd6+262140];
	add.s64 	%rd7, %rd3, %rd5;
	st.global.f32 	[%rd7], %f1;
	ret;

}


// ===== COMPILED SASS (sm_100) =====

	.target	sm_100

	.elftype	@"ET_EXEC"


//--------------------- .note.nv.tkinfo           --------------------------
	.section	.note.nv.tkinfo,"",@"SHT_NOTE"
	.sectionflags	@"SHF_NOTE_NV_TKINFO"
	.tkinfo
        /*0018*/ 	.word	0x00000002
        /*0030*/ 	.string	""
        /*0030*/ 	.string	"ptxas"
        /*0030*/ 	.string	"Cuda compilation tools, release 13.0, V13.0.88"
        /*0030*/ 	.string	"Build cuda_13.0.r13.0/compiler.36424714_0"
        /*0030*/ 	.string	"-arch sm_100 -m 64 "



//--------------------- .note.nv.cuinfo           --------------------------
	.section	.note.nv.cuinfo,"",@"SHT_NOTE"
	.sectionflags	@"SHF_NOTE_NV_CUINFO"
        /*0018*/ 	.short	0x0002
        /*001a*/ 	.short	0x0064
        /*001c*/ 	.short	0x0082
	.zero		2


//--------------------- .nv.info                  --------------------------
	.section	.nv.info,"",@"SHT_CUDA_INFO"
	.align	4


	//----- nvinfo : EIATTR_REGCOUNT
	.align		4
        /*0000*/ 	.byte	0x04, 0x2f
        /*0002*/ 	.short	(.L_1 - .L_0)
	.align		4
.L_0:
        /*0004*/ 	.word	index@(_Z7reversePfS_)
        /*0008*/ 	.word	0x00000008


	//----- nvinfo : EIATTR_FRAME_SIZE
	.align		4
.L_1:
        /*000c*/ 	.byte	0x04, 0x11
        /*000e*/ 	.short	(.L_3 - .L_2)
	.align		4
.L_2:
        /*0010*/ 	.word	index@(_Z7reversePfS_)
        /*0014*/ 	.word	0x00000000


	//----- nvinfo : EIATTR_MIN_STACK_SIZE
	.align		4
.L_3:
        /*0018*/ 	.byte	0x04, 0x12
        /*001a*/ 	.short	(.L_5 - .L_4)
	.align		4
.L_4:
        /*001c*/ 	.word	index@(_Z7reversePfS_)
        /*0020*/ 	.word	0x00000000
.L_5:


//--------------------- .nv.compat                --------------------------
	.section	.nv.compat,"",@"SHT_CUDA_COMPAT_INFO"
	.align	4
        /*0000*/ 	.byte	0x02, 0x09, 0x00, 0x00, 0x02, 0x02, 0x01, 0x00, 0x02, 0x05, 0x05, 0x00, 0x03, 0x07, 0x01, 0x01
        /*0010*/ 	.byte	0x02, 0x03, 0x00, 0x00, 0x02, 0x06, 0x01, 0x00, 0x04, 0x0b, 0x08, 0x00, 0x09, 0x00, 0x00, 0x00
        /*0020*/ 	.byte	0x00, 0x00, 0x00, 0x00


//--------------------- .nv.info._Z7reversePfS_   --------------------------
	.section	.nv.info._Z7reversePfS_,"",@"SHT_CUDA_INFO"
	.sectionflags	@""
	.align	4


	//----- nvinfo : EIATTR_CUDA_API_VERSION
	.align		4
        /*0000*/ 	.byte	0x04, 0x37
        /*0002*/ 	.short	(.L_7 - .L_6)
.L_6:
        /*0004*/ 	.word	0x00000082


	//----- nvinfo : EIATTR_KPARAM_INFO
	.align		4
.L_7:
        /*0008*/ 	.byte	0x04, 0x17
        /*000a*/ 	.short	(.L_9 - .L_8)
.L_8:
        /*000c*/ 	.word	0x00000000
        /*0010*/ 	.short	0x0001
        /*0012*/ 	.short	0x0008
        /*0014*/ 	.byte	0x00, 0xf5, 0x21, 0x00


	//----- nvinfo : EIATTR_KPARAM_INFO
	.align		4
.L_9:
        /*0018*/ 	.byte	0x04, 0x17
        /*001a*/ 	.short	(.L_11 - .L_10)
.L_10:
        /*001c*/ 	.word	0x00000000
        /*0020*/ 	.short	0x0000
        /*0022*/ 	.short	0x0000
        /*0024*/ 	.byte	0x00, 0xf5, 0x21, 0x00


	//----- nvinfo : EIATTR_SPARSE_MMA_MASK
	.align		4
.L_11:
        /*0028*/ 	.byte	0x03, 0x50
        /*002a*/ 	.short	0x0000


	//----- nvinfo : EIATTR_MAXREG_COUNT
	.align		4
        /*002c*/ 	.byte	0x03, 0x1b
        /*002e*/ 	.short	0x00ff


	//----- nvinfo : EIATTR_MERCURY_ISA_VERSION
	.align		4
        /*0030*/ 	.byte	0x03, 0x5f
        /*0032*/ 	.short	0x0101


	//----- nvinfo : EIATTR_VRC_CTA_INIT_COUNT
	.align		4
        /*0034*/ 	.byte	0x02, 0x4a
	.zero		1
	.zero		1


	//----- nvinfo : EIATTR_EXIT_INSTR_OFFSETS
	.align		4
        /*0038*/ 	.byte	0x04, 0x1c
        /*003a*/ 	.short	(.L_13 - .L_12)


	//   ....[0]....
.L_12:
        /*003c*/ 	.word	0x000000e0


	//----- nvinfo : EIATTR_CBANK_PARAM_SIZE
	.align		4
.L_13:
        /*0040*/ 	.byte	0x03, 0x19
        /*0042*/ 	.short	0x0010


	//----- nvinfo : EIATTR_PARAM_CBANK
	.align		4
        /*0044*/ 	.byte	0x04, 0x0a
        /*0046*/ 	.short	(.L_15 - .L_14)
	.align		4
.L_14:
        /*0048*/ 	.word	index@(.nv.constant0._Z7reversePfS_)
        /*004c*/ 	.short	0x0380
        /*004e*/ 	.short	0x0010


	//----- nvinfo : EIATTR_SW_WAR
	.align		4
.L_15:
        /*0050*/ 	.byte	0x04, 0x36
        /*0052*/ 	.short	(.L_17 - .L_16)
.L_16:
        /*0054*/ 	.word	0x00000008
.L_17:


//--------------------- .nv.callgraph             --------------------------
	.section	.nv.callgraph,"",@"SHT_CUDA_CALLGRAPH"
	.align	4
	.sectionentsize	8
	.align		4
        /*0000*/ 	.word	0x00000000
	.align		4
        /*0004*/ 	.word	0xffffffff
	.align		4
        /*0008*/ 	.word	0x00000000
	.align		4
        /*000c*/ 	.word	0xfffffffe
	.align		4
        /*0010*/ 	.word	0x00000000
	.align		4
        /*0014*/ 	.word	0xfffffffd
	.align		4
        /*0018*/ 	.word	0x00000000
	.align		4
        /*001c*/ 	.word	0xfffffffc


//--------------------- .text._Z7reversePfS_      --------------------------
	.section	.text._Z7reversePfS_,"ax",@progbits
	.align	128
        .global         _Z7reversePfS_
        .type           _Z7reversePfS_,@function
        .size           _Z7reversePfS_,(.L_x_1 - _Z7reversePfS_)
        .other          _Z7reversePfS_,@"STO_CUDA_ENTRY STV_DEFAULT"
_Z7reversePfS_:
.text._Z7reversePfS_:
[----:B------:R-:W-:Y:S01]  /*0000*/  LDC R1, c[0x0][0x37c] ;  /* 0x0000df00ff017b82 */ /* 0x000fe20000000800 */
[----:B------:R-:W0:Y:S07]  /*0010*/  S2R R3, SR_TID.X ;  /* 0x0000000000037919 */ /* 0x000e2e0000002100 */
[----:B------:R-:W0:Y:S01]  /*0020*/  S2UR UR4, SR_CTAID.X ;  /* 0x00000000000479c3 */ /* 0x000e220000002500 */
[----:B------:R-:W1:Y:S07]  /*0030*/  LDCU.128 UR8, c[0x0][0x380] ;  /* 0x00007000ff0877ac */ /* 0x000e6e0008000c00 */
[----:B------:R-:W0:Y:S02]  /*0040*/  LDC R2, c[0x0][0x360] ;  /* 0x0000d800ff027b82 */ /* 0x000e240000000800 */
[----:B0-----:R-:W-:Y:S01]  /*0050*/  IMAD R2, R2, UR4, R3 ;  /* 0x0000000402027c24 */ /* 0x001fe2000f8e0203 */
[----:B------:R-:W0:Y:S03]  /*0060*/  LDCU.64 UR4, c[0x0][0x358] ;  /* 0x00006b00ff0477ac */ /* 0x000e260008000a00 */
[----:B------:R-:W-:-:S03]  /*0070*/  IMAD.WIDE R2, R2, 0x4, RZ ;  /* 0x0000000402027825 */ /* 0x000fc600078e02ff */
[----:B-1----:R-:W-:-:S04]  /*0080*/  IADD3 R4, P0, PT, -R2, UR8, RZ ;  /* 0x0000000802047c10 */ /* 0x002fc8000ff1e1ff */
[----:B------:R-:W-:-:S06]  /*0090*/  IADD3.X R5, PT, PT, ~R3, UR9, RZ, P0, !PT ;  /* 0x0000000903057c10 */ /* 0x000fcc00087fe5ff */
[----:B0-----:R-:W2:Y:S01]  /*00a0*/  LDG.E R5, desc[UR4][R4.64+0x3fffc] ;  /* 0x03fffc0404057981 */ /* 0x001ea2000c1e1900 */
[----:B------:R-:W-:-:S04]  /*00b0*/  IADD3 R2, P0, PT, R2, UR10, RZ ;  /* 0x0000000a02027c10 */ /* 0x000fc8000ff1e0ff */
[----:B------:R-:W-:-:S05]  /*00c0*/  IADD3.X R3, PT, PT, R3, UR11, RZ, P0, !PT ;  /* 0x0000000b03037c10 */ /* 0x000fca00087fe4ff */
[----:B--2---:R-:W-:Y:S01]  /*00d0*/  STG.E desc[UR4][R2.64], R5 ;  /* 0x0000000502007986 */ /* 0x004fe2000c101904 */
[----:B------:R-:W-:Y:S05]  /*00e0*/  EXIT ;  /* 0x000000000000794d */ /* 0x000fea0003800000 */
.L_x_0:
[----:B------:R-:W-:-:S00]  /*00f0*/  BRA `(.L_x_0) ;  /* 0xfffffffc00fc7947 */ /* 0x000fc0000383ffff */
[----:B------:R-:W-:-:S00]  /*0100*/  NOP ;  /* 0x0000000000007918 */ /* 0x000fc00000000000 */
[----:B------:R-:W-:-:S00]  /*0110*/  NOP ;  /* 0x0000000000007918 */ /* 0x000fc00000000000 */
[----:B------:R-:W-:-:S00]  /*0120*/  NOP ;  /* 0x0000000000007918 */ /* 0x000fc00000000000 */
[----:B------:R-:W-:-:S00]  /*0130*/  NOP ;  /* 0x0000000000007918 */ /* 0x000fc00000000000 */
[----:B------:R-:W-:-:S00]  /*0140*/  NOP ;  /* 0x0000000000007918 */ /* 0x000fc00000000000 */
[----:B------:R-:W-:-:S00]  /*0150*/  NOP ;  /* 0x0000000000007918 */ /* 0x000fc00000000000 */
[----:B------:R-:W-:-:S00]  /*0160*/  NOP ;  /* 0x0000000000007918 */ /* 0x000fc00000000000 */
[----:B------:R-:W-:-:S00]  /*0170*/  NOP ;  /* 0x0000000000007918 */ /* 0x000fc00000000000 */
.L_x_1:


//--------------------- .nv.shared.reserved.0     --------------------------
	.section	.nv.shared.reserved.0,"aw",@nobits
	.weak		__nv_reservedSMEM_offset_0_alias
	.size		__nv_reservedSMEM_offset_0_alias, 0, 64
	.other		__nv_reservedSMEM_offset_0_alias,@"STO_CUDA_RESERVED_SHARED STV_DEFAULT"
__nv_reservedSMEM_offset_0_alias:
	.zero		0
	.zero		64


//--------------------- .nv.constant0._Z7reversePfS_ --------------------------
	.section	.nv.constant0._Z7reversePfS_,"a",@progbits
	.sectionflags	@""
	.align	4
.nv.constant0._Z7reversePfS_:
	.zero		912


//--------------------- SYMBOLS --------------------------

	.type		.nv.reservedSmem.offset0,@object
	.size		.nv.reservedSmem.offset0,0x4
